	.headerflags	@"EF_CUDA_TEXMODE_UNIFIED EF_CUDA_64BIT_ADDRESS EF_CUDA_SM80 EF_CUDA_VIRTUAL_SM(EF_CUDA_SM80)"
	.elftype	@"ET_EXEC"


//--------------------- .nv.info                  --------------------------
	.section	.nv.info,"",@"SHT_CUDA_INFO"
	.align	4


	//----- nvinfo : EIATTR_REGCOUNT
	.align		4
        /*0000*/ 	.byte	0x04, 0x2f
        /*0002*/ 	.short	(.L_1 - .L_0)
	.align		4
.L_0:
        /*0004*/ 	.word	index@(candidate0)
        /*0008*/ 	.word	0x0000001f


	//----- nvinfo : EIATTR_MAX_STACK_SIZE
	.align		4
.L_1:
        /*000c*/ 	.byte	0x04, 0x23
        /*000e*/ 	.short	(.L_3 - .L_2)
	.align		4
.L_2:
        /*0010*/ 	.word	index@(candidate0)
        /*0014*/ 	.word	0x00000000


	//----- nvinfo : EIATTR_MIN_STACK_SIZE
	.align		4
.L_3:
        /*0018*/ 	.byte	0x04, 0x12
        /*001a*/ 	.short	(.L_5 - .L_4)
	.align		4
.L_4:
        /*001c*/ 	.word	index@(candidate0)
        /*0020*/ 	.word	0x00000000


	//----- nvinfo : EIATTR_FRAME_SIZE
	.align		4
.L_5:
        /*0024*/ 	.byte	0x04, 0x11
        /*0026*/ 	.short	(.L_7 - .L_6)
	.align		4
.L_6:
        /*0028*/ 	.word	index@(candidate0)
        /*002c*/ 	.word	0x00000000
.L_7:


//--------------------- .nv.info.candidate0       --------------------------
	.section	.nv.info.candidate0,"",@"SHT_CUDA_INFO"
	.align	4


	//----- nvinfo : EIATTR_CUDA_API_VERSION
	.align		4
        /*0000*/ 	.byte	0x04, 0x37
        /*0002*/ 	.short	(.L_9 - .L_8)
.L_8:
        /*0004*/ 	.word	0x00000075


	//----- nvinfo : EIATTR_SW2861232_WAR
	.align		4
.L_9:
        /*0008*/ 	.byte	0x01, 0x35
	.zero		2


	//----- nvinfo : EIATTR_PARAM_CBANK
	.align		4
        /*000c*/ 	.byte	0x04, 0x0a
        /*000e*/ 	.short	(.L_11 - .L_10)
	.align		4
.L_10:
        /*0010*/ 	.word	index@(.nv.constant0.candidate0)
        /*0014*/ 	.short	0x0160
        /*0016*/ 	.short	0x0018


	//----- nvinfo : EIATTR_CBANK_PARAM_SIZE
	.align		4
.L_11:
        /*0018*/ 	.byte	0x03, 0x19
        /*001a*/ 	.short	0x0018


	//----- nvinfo : EIATTR_KPARAM_INFO
	.align		4
        /*001c*/ 	.byte	0x04, 0x17
        /*001e*/ 	.short	(.L_13 - .L_12)
.L_12:
        /*0020*/ 	.word	0x00000000
        /*0024*/ 	.short	0x0002
        /*0026*/ 	.short	0x0010
        /*0028*/ 	.byte	0x00, 0xf0, 0x21, 0x00


	//----- nvinfo : EIATTR_KPARAM_INFO
	.align		4
.L_13:
        /*002c*/ 	.byte	0x04, 0x17
        /*002e*/ 	.short	(.L_15 - .L_14)
.L_14:
        /*0030*/ 	.word	0x00000000
        /*0034*/ 	.short	0x0001
        /*0036*/ 	.short	0x0008
        /*0038*/ 	.byte	0x00, 0xf0, 0x21, 0x00


	//----- nvinfo : EIATTR_KPARAM_INFO
	.align		4
.L_15:
        /*003c*/ 	.byte	0x04, 0x17
        /*003e*/ 	.short	(.L_17 - .L_16)
.L_16:
        /*0040*/ 	.word	0x00000000
        /*0044*/ 	.short	0x0000
        /*0046*/ 	.short	0x0000
        /*0048*/ 	.byte	0x00, 0xf0, 0x21, 0x00


	//----- nvinfo : EIATTR_MAXREG_COUNT
	.align		4
.L_17:
        /*004c*/ 	.byte	0x03, 0x1b
        /*004e*/ 	.short	0x00ff


	//----- nvinfo : EIATTR_EXIT_INSTR_OFFSETS
	.align		4
        /*0050*/ 	.byte	0x04, 0x1c
        /*0052*/ 	.short	(.L_19 - .L_18)


	//   ....[0]....
.L_18:
        /*0054*/ 	.word	0x00001890


	//----- nvinfo : EIATTR_MAX_THREADS
	.align		4
.L_19:
        /*0058*/ 	.byte	0x04, 0x05
        /*005a*/ 	.short	(.L_21 - .L_20)
.L_20:
        /*005c*/ 	.word	0x000000e0
        /*0060*/ 	.word	0x00000001
        /*0064*/ 	.word	0x00000001


	//----- nvinfo : EIATTR_CRS_STACK_SIZE
	.align		4
.L_21:
        /*0068*/ 	.byte	0x04, 0x1e
        /*006a*/ 	.short	(.L_23 - .L_22)
.L_22:
        /*006c*/ 	.word	0x00000000
.L_23:


//--------------------- .nv.rel.action            --------------------------
	.section	.nv.rel.action,"",@"SHT_CUDA_RELOCINFO"
	.align	8
	.sectionentsize	8
        /*0000*/ 	.byte	0x4b, 0x00, 0x00, 0x00, 0x00, 0x00, 0x00, 0x00, 0x00, 0x02, 0x02, 0x08, 0x10, 0x0a, 0x2f, 0x22
        /* <DEDUP_REMOVED lines=13> */


//--------------------- .nv.constant0.candidate0  --------------------------
	.section	.nv.constant0.candidate0,"a",@progbits
	.align	4
.nv.constant0.candidate0:
	.zero		376


//--------------------- .text.candidate0          --------------------------
	.section	.text.candidate0,"ax",@progbits
	.sectionflags	@"SHF_BARRIERS=1"
	.sectioninfo	@"SHI_REGISTERS=31"
	.align	128
        .global         candidate0
        .type           candidate0,@function
        .size           candidate0,(.L_x_17 - candidate0)
        .other          candidate0,@"STO_CUDA_ENTRY STV_DEFAULT"
candidate0:
.text.candidate0:
[----:B------:R-:W-:-:S02]  /*0000*/  MOV R1, c[0x0][0x28] ;  /* 0x00000a0000017a02 */ /* 0x000fc40000000f00 */
[----:B------:R-:W0:Y:S01]  /*0010*/  S2R R17, SR_TID.X ;  /* 0x0000000000117919 */ /* 0x000e220000002100 */
[----:B------:R-:W-:Y:S01]  /*0020*/  HFMA2.MMA R16, -RZ, RZ, 0, 0 ;  /* 0x00000000ff107435 */ /* 0x000fe200000001ff */
[----:B------:R-:W-:Y:S01]  /*0030*/  IMAD.MOV.U32 R8, RZ, RZ, RZ ;  /* 0x000000ffff087224 */ /* 0x000fe200078e00ff */
[----:B------:R-:W-:Y:S01]  /*0040*/  MOV R4, RZ ;  /* 0x000000ff00047202 */ /* 0x000fe20000000f00 */
[----:B------:R-:W1:Y:S01]  /*0050*/  S2R R9, SR_CTAID.X ;  /* 0x0000000000097919 */ /* 0x000e620000002500 */
[----:B------:R-:W-:Y:S01]  /*0060*/  ULDC.64 UR4, c[0x0][0x118] ;  /* 0x0000460000047ab9 */ /* 0x000fe20000000a00 */
[----:B------:R-:W-:Y:S01]  /*0070*/  BSSY B0, `(.L_x_0) ;  /* 0x0000032000007945 */ /* 0x000fe20003800000 */
[----:B------:R-:W-:-:S04]  /*0080*/  HFMA2.MMA R14, -RZ, RZ, 0, 0 ;  /* 0x00000000ff0e7435 */ /* 0x000fc800000001ff */
[----:B0-----:R-:W-:Y:S01]  /*0090*/  IMAD.HI R6, R17, -0x49f49f49, R16 ;  /* 0xb60b60b711067827 */ /* 0x001fe200078e0210 */
[----:B------:R-:W-:-:S03]  /*00a0*/  SHF.R.S32.HI R0, RZ, 0x1, R17 ;  /* 0x00000001ff007819 */ /* 0x000fc60000011411 */
[----:B-1----:R-:W-:Y:S01]  /*00b0*/  IMAD.HI R13, R9, -0x6db6db6d, R8 ;  /* 0x92492493090d7827 */ /* 0x002fe200078e0208 */
[----:B------:R-:W-:-:S04]  /*00c0*/  SHF.R.U32.HI R3, RZ, 0x1f, R6 ;  /* 0x0000001fff037819 */ /* 0x000fc80000011606 */
[----:B------:R-:W-:Y:S02]  /*00d0*/  LEA.HI.SX32 R6, R6, R3, 0x19 ;  /* 0x0000000306067211 */ /* 0x000fe400078fcaff */
[----:B------:R-:W-:Y:S02]  /*00e0*/  SHF.R.U32.HI R2, RZ, 0x1f, R13 ;  /* 0x0000001fff027819 */ /* 0x000fe4000001160d */
[----:B------:R-:W-:Y:S01]  /*00f0*/  IADD3 R3, R0, 0x16, RZ ;  /* 0x0000001600037810 */ /* 0x000fe20007ffe0ff */
[----:B------:R-:W-:Y:S01]  /*0100*/  IMAD R5, R6, -0xb4, R17 ;  /* 0xffffff4c06057824 */ /* 0x000fe200078e0211 */
[----:B------:R-:W-:Y:S01]  /*0110*/  LEA.HI.SX32 R13, R13, R2, 0x1c ;  /* 0x000000020d0d7211 */ /* 0x000fe200078fe2ff */
[----:B------:R-:W-:Y:S02]  /*0120*/  IMAD.MOV.U32 R2, RZ, RZ, RZ ;  /* 0x000000ffff027224 */ /* 0x000fe400078e00ff */
[----:B------:R-:W-:-:S04]  /*0130*/  IMAD.HI R4, R5, -0x77777777, R4 ;  /* 0x8888888905047827 */ /* 0x000fc800078e0204 */
[----:B------:R-:W-:Y:S01]  /*0140*/  IMAD.HI R2, R3, -0x49f49f49, R2 ;  /* 0xb60b60b703027827 */ /* 0x000fe200078e0202 */
[----:B------:R-:W-:-:S03]  /*0150*/  SHF.R.U32.HI R7, RZ, 0x1f, R4 ;  /* 0x0000001fff077819 */ /* 0x000fc60000011604 */
[----:B------:R-:W-:Y:S01]  /*0160*/  IMAD R12, R13, -0x1c, R9 ;  /* 0xffffffe40d0c7824 */ /* 0x000fe200078e0209 */
[----:B------:R-:W-:Y:S02]  /*0170*/  SHF.R.U32.HI R5, RZ, 0x1f, R2 ;  /* 0x0000001fff057819 */ /* 0x000fe40000011602 */
[----:B------:R-:W-:Y:S01]  /*0180*/  LEA.HI.SX32 R7, R4, R7, 0x1c ;  /* 0x0000000704077211 */ /* 0x000fe200078fe2ff */
[----:B------:R-:W-:Y:S01]  /*0190*/  HFMA2.MMA R4, -RZ, RZ, 0, 0 ;  /* 0x00000000ff047435 */ /* 0x000fe200000001ff */
[----:B------:R-:W-:Y:S02]  /*01a0*/  SHF.R.S32.HI R12, RZ, 0x1, R12 ;  /* 0x00000001ff0c7819 */ /* 0x000fe4000001140c */
[----:B------:R-:W-:Y:S02]  /*01b0*/  LEA.HI.SX32 R5, R2, R5, 0x1a ;  /* 0x0000000502057211 */ /* 0x000fe400078fd2ff */
[----:B------:R-:W-:-:S03]  /*01c0*/  LEA R2, R12, R7, 0x2 ;  /* 0x000000070c027211 */ /* 0x000fc600078e10ff */
[----:B------:R-:W-:Y:S01]  /*01d0*/  IMAD R3, R5, -0x5a, R3 ;  /* 0xffffffa605037824 */ /* 0x000fe200078e0203 */
[----:B------:R-:W-:Y:S02]  /*01e0*/  IADD3 R2, R2, -0x1, RZ ;  /* 0xffffffff02027810 */ /* 0x000fe40007ffe0ff */
[----:B------:R-:W-:Y:S02]  /*01f0*/  IADD3 R5, R0, 0x2c, RZ ;  /* 0x0000002c00057810 */ /* 0x000fe40007ffe0ff */
[----:B------:R-:W-:Y:S01]  /*0200*/  ISETP.GT.U32.AND P0, PT, R2, 0x37, PT ;  /* 0x000000370200780c */ /* 0x000fe20003f04070 */
[----:B------:R-:W-:-:S04]  /*0210*/  IMAD.MOV.U32 R2, RZ, RZ, RZ ;  /* 0x000000ffff027224 */ /* 0x000fc800078e00ff */
[----:B------:R-:W-:-:S04]  /*0220*/  IMAD.HI R10, R3, -0x77777777, R2 ;  /* 0x88888889030a7827 */ /* 0x000fc800078e0202 */
[----:B------:R-:W-:Y:S01]  /*0230*/  IMAD.HI R2, R5, -0x49f49f49, R4 ;  /* 0xb60b60b705027827 */ /* 0x000fe200078e0204 */
[----:B------:R-:W-:-:S03]  /*0240*/  SHF.R.U32.HI R11, RZ, 0x1f, R10 ;  /* 0x0000001fff0b7819 */ /* 0x000fc6000001160a */
[----:B------:R-:W-:Y:S05]  /*0250*/  @P0 BRA `(.L_x_1) ;  /* 0x0000013000000947 */ /* 0x000fea0003800000 */
[----:B------:R-:W-:-:S04]  /*0260*/  IMAD.MOV.U32 R16, RZ, RZ, RZ ;  /* 0x000000ffff107224 */ /* 0x000fc800078e00ff */
[----:B------:R-:W-:-:S05]  /*0270*/  IMAD.HI R3, R17, -0x77777777, R16 ;  /* 0x8888888911037827 */ /* 0x000fca00078e0210 */
[----:B------:R-:W-:-:S04]  /*0280*/  SHF.R.U32.HI R16, RZ, 0x1f, R3 ;  /* 0x0000001fff107819 */ /* 0x000fc80000011603 */
[----:B------:R-:W-:Y:S02]  /*0290*/  LEA.HI.SX32 R16, R3, R16, 0x1c ;  /* 0x0000001003107211 */ /* 0x000fe400078fe2ff */
[----:B------:R-:W-:-:S03]  /*02a0*/  LOP3.LUT R3, R9, 0x1, RZ, 0xc0, !PT ;  /* 0x0000000109037812 */ /* 0x000fc600078ec0ff */
[----:B------:R-:W-:-:S04]  /*02b0*/  IMAD R16, R16, -0x1e, R17 ;  /* 0xffffffe210107824 */ /* 0x000fc800078e0211 */
[----:B------:R-:W-:-:S05]  /*02c0*/  IMAD R15, R3, 0x1c, R16 ;  /* 0x0000001c030f7824 */ /* 0x000fca00078e0210 */
[----:B------:R-:W-:-:S04]  /*02d0*/  IADD3 R15, R15, -0x1, RZ ;  /* 0xffffffff0f0f7810 */ /* 0x000fc80007ffe0ff */
[----:B------:R-:W-:-:S13]  /*02e0*/  ISETP.GT.U32.AND P0, PT, R15, 0x37, PT ;  /* 0x000000370f00780c */ /* 0x000fda0003f04070 */
[----:B------:R-:W-:Y:S05]  /*02f0*/  @P0 BRA `(.L_x_1) ;  /* 0x0000009000000947 */ /* 0x000fea0003800000 */
[----:B------:R-:W-:-:S05]  /*0300*/  IMAD R6, R6, 0xc40, R16 ;  /* 0x00000c4006067824 */ /* 0x000fca00078e0210 */
[----:B------:R-:W-:-:S05]  /*0310*/  IADD3 R6, R6, -0x39, RZ ;  /* 0xffffffc706067810 */ /* 0x000fca0007ffe0ff */
[----:B------:R-:W-:-:S04]  /*0320*/  IMAD R6, R13, 0x6200, R6 ;  /* 0x000062000d067824 */ /* 0x000fc800078e0206 */
[----:B------:R-:W-:-:S04]  /*0330*/  IMAD R3, R3, 0x1c, R6 ;  /* 0x0000001c03037824 */ /* 0x000fc800078e0206 */
[----:B------:R-:W-:Y:S01]  /*0340*/  IMAD R6, R12, 0xe0, R3 ;  /* 0x000000e00c067824 */ /* 0x000fe200078e0203 */
[----:B------:R-:W-:-:S03]  /*0350*/  MOV R3, 0x4 ;  /* 0x0000000400037802 */ /* 0x000fc60000000f00 */
[----:B------:R-:W-:-:S04]  /*0360*/  IMAD R6, R7, 0x38, R6 ;  /* 0x0000003807067824 */ /* 0x000fc800078e0206 */
[----:B------:R-:W-:-:S05]  /*0370*/  IMAD.WIDE R6, R6, R3, c[0x0][0x160] ;  /* 0x0000580006067625 */ /* 0x000fca00078e0203 */
[----:B------:R0:W5:Y:S02]  /*0380*/  LDG.E.CONSTANT R14, [R6.64] ;  /* 0x00000004060e7981 */ /* 0x000164000c1e9900 */
.L_x_1:
[----:B------:R-:W-:Y:S05]  /*0390*/  BSYNC B0 ;  /* 0x0000000000007941 */ /* 0x000fea0003800000 */
.L_x_0:
[----:B0-----:R-:W-:Y:S01]  /*03a0*/  SHF.R.U32.HI R7, RZ, 0x1f, R2 ;  /* 0x0000001fff077819 */ /* 0x001fe20000011602 */
[----:B-----5:R0:W-:Y:S01]  /*03b0*/  STS [R17.X4], R14 ;  /* 0x0000000e11007388 */ /* 0x0201e20000004800 */
[----:B------:R-:W-:Y:S01]  /*03c0*/  LEA.HI.SX32 R11, R10, R11, 0x1d ;  /* 0x0000000b0a0b7211 */ /* 0x000fe200078feaff */
[----:B------:R-:W-:Y:S01]  /*03d0*/  BSSY B0, `(.L_x_2) ;  /* 0x0000028000007945 */ /* 0x000fe20003800000 */
[----:B------:R-:W-:Y:S02]  /*03e0*/  LEA R6, R12, 0xffffffff, 0x2 ;  /* 0xffffffff0c067811 */ /* 0x000fe400078e10ff */
[----:B------:R-:W-:Y:S01]  /*03f0*/  LEA.HI.SX32 R7, R2, R7, 0x1a ;  /* 0x0000000702077211 */ /* 0x000fe200078fd2ff */
[----:B------:R-:W-:Y:S01]  /*0400*/  HFMA2.MMA R2, -RZ, RZ, 0, 0 ;  /* 0x00000000ff027435 */ /* 0x000fe200000001ff */
[----:B------:R-:W-:Y:S01]  /*0410*/  IADD3 R3, R0, 0x42, RZ ;  /* 0x0000004200037810 */ /* 0x000fe20007ffe0ff */
[----:B------:R-:W-:Y:S02]  /*0420*/  IMAD.IADD R4, R11, 0x1, R6 ;  /* 0x000000010b047824 */ /* 0x000fe400078e0206 */
[----:B------:R-:W-:Y:S01]  /*0430*/  IMAD R5, R7, -0x5a, R5 ;  /* 0xffffffa607057824 */ /* 0x000fe200078e0205 */
[----:B0-----:R-:W-:-:S02]  /*0440*/  HFMA2.MMA R14, -RZ, RZ, 0, 0 ;  /* 0x00000000ff0e7435 */ /* 0x001fc400000001ff */
[----:B------:R-:W-:Y:S02]  /*0450*/  ISETP.GT.U32.AND P0, PT, R4, 0x37, PT ;  /* 0x000000370400780c */ /* 0x000fe40003f04070 */
[----:B------:R-:W-:Y:S01]  /*0460*/  MOV R4, RZ ;  /* 0x000000ff00047202 */ /* 0x000fe20000000f00 */
[----:B------:R-:W-:-:S05]  /*0470*/  IMAD.HI R10, R3, -0x49f49f49, R2 ;  /* 0xb60b60b7030a7827 */ /* 0x000fca00078e0202 */
[----:B------:R-:W-:-:S04]  /*0480*/  SHF.R.U32.HI R7, RZ, 0x1f, R10 ;  /* 0x0000001fff077819 */ /* 0x000fc8000001160a */
[----:B------:R-:W-:Y:S01]  /*0490*/  LEA.HI.SX32 R7, R10, R7, 0x1a ;  /* 0x000000070a077211 */ /* 0x000fe200078fd2ff */
[----:B------:R-:W-:Y:S01]  /*04a0*/  IMAD.HI R10, R5, -0x77777777, R4 ;  /* 0x88888889050a7827 */ /* 0x000fe200078e0204 */
[----:B------:R-:W-:Y:S05]  /*04b0*/  @P0 BRA `(.L_x_3) ;  /* 0x0000019000000947 */ /* 0x000fea0003800000 */
[----:B------:R-:W-:Y:S01]  /*04c0*/  IADD3 R5, R17, 0xe, RZ ;  /* 0x0000000e11057810 */ /* 0x000fe20007ffe0ff */
[----:B------:R-:W-:Y:S01]  /*04d0*/  IMAD.MOV.U32 R4, RZ, RZ, RZ ;  /* 0x000000ffff047224 */ /* 0x000fe200078e00ff */
[----:B------:R-:W-:-:S03]  /*04e0*/  LOP3.LUT R16, R9, 0x1, RZ, 0xc0, !PT ;  /* 0x0000000109107812 */ /* 0x000fc600078ec0ff */
[----:B------:R-:W-:-:S05]  /*04f0*/  IMAD.HI R4, R5, -0x77777777, R4 ;  /* 0x8888888905047827 */ /* 0x000fca00078e0204 */
[----:B------:R-:W-:-:S04]  /*0500*/  SHF.R.U32.HI R15, RZ, 0x1f, R4 ;  /* 0x0000001fff0f7819 */ /* 0x000fc80000011604 */
[----:B------:R-:W-:-:S05]  /*0510*/  LEA.HI.SX32 R15, R4, R15, 0x1c ;  /* 0x0000000f040f7211 */ /* 0x000fca00078fe2ff */
[----:B------:R-:W-:-:S04]  /*0520*/  IMAD R15, R15, -0x1e, R5 ;  /* 0xffffffe20f0f7824 */ /* 0x000fc800078e0205 */
[----:B------:R-:W-:-:S05]  /*0530*/  IMAD R4, R16, 0x1c, R15 ;  /* 0x0000001c10047824 */ /* 0x000fca00078e020f */
[----:B------:R-:W-:-:S04]  /*0540*/  IADD3 R4, R4, -0x1, RZ ;  /* 0xffffffff04047810 */ /* 0x000fc80007ffe0ff */
[----:B------:R-:W-:-:S13]  /*0550*/  ISETP.GT.U32.AND P0, PT, R4, 0x37, PT ;  /* 0x000000370400780c */ /* 0x000fda0003f04070 */
[----:B------:R-:W-:Y:S05]  /*0560*/  @P0 BRA `(.L_x_3) ;  /* 0x000000e000000947 */ /* 0x000fea0003800000 */
[----:B------:R-:W-:Y:S01]  /*0570*/  IADD3 R5, R17, 0xe0, RZ ;  /* 0x000000e011057810 */ /* 0x000fe20007ffe0ff */
[----:B------:R-:W-:Y:S01]  /*0580*/  IMAD R14, R13, 0x380, R16 ;  /* 0x000003800d0e7824 */ /* 0x000fe200078e0210 */
[----:B------:R-:W-:-:S03]  /*0590*/  MOV R4, RZ ;  /* 0x000000ff00047202 */ /* 0x000fc60000000f00 */
[----:B------:R-:W-:Y:S02]  /*05a0*/  IMAD R14, R14, 0x1c, RZ ;  /* 0x0000001c0e0e7824 */ /* 0x000fe400078e02ff */
[----:B------:R-:W-:-:S03]  /*05b0*/  IMAD.HI R4, R5, -0x49f49f49, R4 ;  /* 0xb60b60b705047827 */ /* 0x000fc600078e0204 */
[----:B------:R-:W-:Y:S02]  /*05c0*/  IADD3 R14, R14, -0x39, R15 ;  /* 0xffffffc70e0e7810 */ /* 0x000fe40007ffe00f */
[----:B------:R-:W-:-:S04]  /*05d0*/  SHF.R.U32.HI R5, RZ, 0x1f, R4 ;  /* 0x0000001fff057819 */ /* 0x000fc80000011604 */
[----:B------:R-:W-:-:S05]  /*05e0*/  LEA.HI.SX32 R5, R4, R5, 0x19 ;  /* 0x0000000504057211 */ /* 0x000fca00078fcaff */
[----:B------:R-:W-:-:S04]  /*05f0*/  IMAD R5, R5, 0xc40, R14 ;  /* 0x00000c4005057824 */ /* 0x000fc800078e020e */
[----:B------:R-:W-:Y:S01]  /*0600*/  IMAD R4, R12, 0xe0, R5 ;  /* 0x000000e00c047824 */ /* 0x000fe200078e0205 */
[----:B------:R-:W-:-:S03]  /*0610*/  HFMA2.MMA R5, -RZ, RZ, 0, 2.384185791015625e-07 ;  /* 0x00000004ff057435 */ /* 0x000fc600000001ff */
[----:B------:R-:W-:-:S07]  /*0620*/  IMAD R4, R11, 0x38, R4 ;  /* 0x000000380b047824 */ /* 0x000fce00078e0204 */
[----:B------:R-:W-:-:S05]  /*0630*/  IMAD.WIDE R4, R4, R5, c[0x0][0x160] ;  /* 0x0000580004047625 */ /* 0x000fca00078e0205 */
[----:B------:R0:W5:Y:S02]  /*0640*/  LDG.E.CONSTANT R14, [R4.64] ;  /* 0x00000004040e7981 */ /* 0x000164000c1e9900 */
.L_x_3:
[----:B------:R-:W-:Y:S05]  /*0650*/  BSYNC B0 ;  /* 0x0000000000007941 */ /* 0x000fea0003800000 */
.L_x_2:
[----:B------:R-:W-:Y:S01]  /*0660*/  SHF.R.U32.HI R15, RZ, 0x1f, R10 ;  /* 0x0000001fff0f7819 */ /* 0x000fe2000001160a */
[----:B------:R-:W-:Y:S01]  /*0670*/  IMAD R3, R7, -0x5a, R3 ;  /* 0xffffffa607037824 */ /* 0x000fe200078e0203 */
[----:B0-----:R-:W-:Y:S01]  /*0680*/  IADD3 R5, R0, 0x58, RZ ;  /* 0x0000005800057810 */ /* 0x001fe20007ffe0ff */
[----:B------:R-:W-:Y:S01]  /*0690*/  IMAD.MOV.U32 R4, RZ, RZ, RZ ;  /* 0x000000ffff047224 */ /* 0x000fe200078e00ff */
[----:B------:R-:W-:Y:S01]  /*06a0*/  LEA.HI.SX32 R15, R10, R15, 0x1d ;  /* 0x0000000f0a0f7211 */ /* 0x000fe200078feaff */
[----:B------:R-:W-:Y:S01]  /*06b0*/  BSSY B0, `(.L_x_4) ;  /* 0x0000026000007945 */ /* 0x000fe20003800000 */
[----:B------:R-:W-:Y:S01]  /*06c0*/  MOV R2, RZ ;  /* 0x000000ff00027202 */ /* 0x000fe20000000f00 */
[----:B------:R-:W-:Y:S01]  /*06d0*/  IMAD.HI R11, R5, -0x49f49f49, R4 ;  /* 0xb60b60b7050b7827 */ /* 0x000fe200078e0204 */
[----:B------:R-:W-:Y:S01]  /*06e0*/  IADD3 R7, R6, R15, RZ ;  /* 0x0000000f06077210 */ /* 0x000fe20007ffe0ff */
[----:B-----5:R0:W-:Y:S02]  /*06f0*/  STS [R17.X4+0x380], R14 ;  /* 0x0003800e11007388 */ /* 0x0201e40000004800 */
[----:B------:R-:W-:Y:S01]  /*0700*/  IMAD.HI R2, R3, -0x77777777, R2 ;  /* 0x8888888903027827 */ /* 0x000fe200078e0202 */
[----:B------:R-:W-:-:S02]  /*0710*/  ISETP.GT.U32.AND P0, PT, R7, 0x37, PT ;  /* 0x000000370700780c */ /* 0x000fc40003f04070 */
[----:B------:R-:W-:Y:S02]  /*0720*/  SHF.R.U32.HI R10, RZ, 0x1f, R11 ;  /* 0x0000001fff0a7819 */ /* 0x000fe4000001160b */
[----:B------:R-:W-:Y:S02]  /*0730*/  SHF.R.U32.HI R7, RZ, 0x1f, R2 ;  /* 0x0000001fff077819 */ /* 0x000fe40000011602 */
[----:B------:R-:W-:Y:S01]  /*0740*/  LEA.HI.SX32 R11, R11, R10, 0x1a ;  /* 0x0000000a0b0b7211 */ /* 0x000fe200078fd2ff */
[----:B0-----:R-:W-:Y:S01]  /*0750*/  IMAD.MOV.U32 R14, RZ, RZ, RZ ;  /* 0x000000ffff0e7224 */ /* 0x001fe200078e00ff */
[----:B------:R-:W-:-:S05]  /*0760*/  LEA.HI.SX32 R7, R2, R7, 0x1d ;  /* 0x0000000702077211 */ /* 0x000fca00078feaff */
[----:B------:R-:W-:Y:S05]  /*0770*/  @P0 BRA `(.L_x_5) ;  /* 0x0000019000000947 */ /* 0x000fea0003800000 */
[----:B------:R-:W-:Y:S01]  /*0780*/  HFMA2.MMA R2, -RZ, RZ, 0, 0 ;  /* 0x00000000ff027435 */ /* 0x000fe200000001ff */
[----:B------:R-:W-:Y:S02]  /*0790*/  IADD3 R3, R17, 0x1c, RZ ;  /* 0x0000001c11037810 */ /* 0x000fe40007ffe0ff */
[----:B------:R-:W-:-:S07]  /*07a0*/  LOP3.LUT R10, R9, 0x1, RZ, 0xc0, !PT ;  /* 0x00000001090a7812 */ /* 0x000fce00078ec0ff */
        /* <DEDUP_REMOVED lines=17> */
[----:B------:R-:W-:Y:S02]  /*08c0*/  IMAD R2, R12, 0xe0, R3 ;  /* 0x000000e00c027824 */ /* 0x000fe400078e0203 */
[----:B------:R-:W-:Y:S02]  /*08d0*/  IMAD.MOV.U32 R3, RZ, RZ, 0x4 ;  /* 0x00000004ff037424 */ /* 0x000fe400078e00ff */
[----:B------:R-:W-:-:S04]  /*08e0*/  IMAD R2, R15, 0x38, R2 ;  /* 0x000000380f027824 */ /* 0x000fc800078e0202 */
[----:B------:R-:W-:-:S05]  /*08f0*/  IMAD.WIDE R2, R2, R3, c[0x0][0x160] ;  /* 0x0000580002027625 */ /* 0x000fca00078e0203 */
[----:B------:R0:W5:Y:S02]  /*0900*/  LDG.E.CONSTANT R14, [R2.64] ;  /* 0x00000004020e7981 */ /* 0x000164000c1e9900 */
.L_x_5:
[----:B------:R-:W-:Y:S05]  /*0910*/  BSYNC B0 ;  /* 0x0000000000007941 */ /* 0x000fea0003800000 */
.L_x_4:
[----:B------:R-:W-:Y:S01]  /*0920*/  IADD3 R4, R6, R7, RZ ;  /* 0x0000000706047210 */ /* 0x000fe20007ffe0ff */
[----:B------:R-:W-:Y:S01]  /*0930*/  IMAD R5, R11, -0x5a, R5 ;  /* 0xffffffa60b057824 */ /* 0x000fe200078e0205 */
[----:B0-----:R-:W-:Y:S01]  /*0940*/  IADD3 R3, R0, 0x14, RZ ;  /* 0x0000001400037810 */ /* 0x001fe20007ffe0ff */
[----:B-----5:R0:W-:Y:S01]  /*0950*/  STS [R17.X4+0x700], R14 ;  /* 0x0007000e11007388 */ /* 0x0201e20000004800 */
[----:B------:R-:W-:Y:S01]  /*0960*/  ISETP.GT.U32.AND P0, PT, R4, 0x37, PT ;  /* 0x000000370400780c */ /* 0x000fe20003f04070 */
[----:B------:R-:W-:Y:S01]  /*0970*/  IMAD.MOV.U32 R4, RZ, RZ, RZ ;  /* 0x000000ffff047224 */ /* 0x000fe200078e00ff */
[----:B------:R-:W-:Y:S01]  /*0980*/  MOV R2, RZ ;  /* 0x000000ff00027202 */ /* 0x000fe20000000f00 */
[----:B------:R-:W-:Y:S02]  /*0990*/  BSSY B0, `(.L_x_6) ;  /* 0x0000021000007945 */ /* 0x000fe40003800000 */
[----:B------:R-:W-:-:S04]  /*09a0*/  IMAD.HI R10, R5, -0x77777777, R4 ;  /* 0x88888889050a7827 */ /* 0x000fc800078e0204 */
[----:B------:R-:W-:Y:S01]  /*09b0*/  IMAD.HI R11, R3, -0x49f49f49, R2 ;  /* 0xb60b60b7030b7827 */ /* 0x000fe200078e0202 */
[----:B0-----:R-:W-:Y:S01]  /*09c0*/  HFMA2.MMA R14, -RZ, RZ, 0, 0 ;  /* 0x00000000ff0e7435 */ /* 0x001fe200000001ff */
[----:B------:R-:W-:-:S03]  /*09d0*/  SHF.R.U32.HI R15, RZ, 0x1f, R10 ;  /* 0x0000001fff0f7819 */ /* 0x000fc6000001160a */
[----:B------:R-:W-:-:S04]  /*09e0*/  SHF.R.U32.HI R4, RZ, 0x1f, R11 ;  /* 0x0000001fff047819 */ /* 0x000fc8000001160b */
[----:B------:R-:W-:Y:S01]  /*09f0*/  LEA.HI.SX32 R11, R11, R4, 0x1a ;  /* 0x000000040b0b7211 */ /* 0x000fe200078fd2ff */
[----:B------:R-:W-:Y:S05]  /*0a00*/  @P0 BRA `(.L_x_7) ;  /* 0x0000019000000947 */ /* 0x000fea0003800000 */
[----:B------:R-:W-:Y:S02]  /*0a10*/  IADD3 R5, R17, 0xc, RZ ;  /* 0x0000000c11057810 */ /* 0x000fe40007ffe0ff */
[----:B------:R-:W-:Y:S02]  /*0a20*/  MOV R4, RZ ;  /* 0x000000ff00047202 */ /* 0x000fe40000000f00 */
        /* <DEDUP_REMOVED lines=10> */
[----:B------:R-:W-:Y:S02]  /*0ad0*/  IMAD.MOV.U32 R4, RZ, RZ, RZ ;  /* 0x000000ffff047224 */ /* 0x000fe400078e00ff */
[----:B------:R-:W-:Y:S02]  /*0ae0*/  IMAD R16, R13, 0x380, R16 ;  /* 0x000003800d107824 */ /* 0x000fe400078e0210 */
[----:B------:R-:W-:-:S04]  /*0af0*/  IMAD.HI R4, R5, -0x49f49f49, R4 ;  /* 0xb60b60b705047827 */ /* 0x000fc800078e0204 */
[----:B------:R-:W-:Y:S01]  /*0b00*/  IMAD R14, R16, 0x1c, RZ ;  /* 0x0000001c100e7824 */ /* 0x000fe200078e02ff */
[----:B------:R-:W-:-:S04]  /*0b10*/  SHF.R.U32.HI R5, RZ, 0x1f, R4 ;  /* 0x0000001fff057819 */ /* 0x000fc80000011604 */
[----:B------:R-:W-:Y:S02]  /*0b20*/  IADD3 R14, R14, -0x39, R19 ;  /* 0xffffffc70e0e7810 */ /* 0x000fe40007ffe013 */
[----:B------:R-:W-:-:S05]  /*0b30*/  LEA.HI.SX32 R5, R4, R5, 0x19 ;  /* 0x0000000504057211 */ /* 0x000fca00078fcaff */
[----:B------:R-:W-:-:S04]  /*0b40*/  IMAD R5, R5, 0xc40, R14 ;  /* 0x00000c4005057824 */ /* 0x000fc800078e020e */
[----:B------:R-:W-:Y:S01]  /*0b50*/  IMAD R4, R12, 0xe0, R5 ;  /* 0x000000e00c047824 */ /* 0x000fe200078e0205 */
[----:B------:R-:W-:-:S03]  /*0b60*/  MOV R5, 0x4 ;  /* 0x0000000400057802 */ /* 0x000fc60000000f00 */
[----:B------:R-:W-:-:S04]  /*0b70*/  IMAD R4, R7, 0x38, R4 ;  /* 0x0000003807047824 */ /* 0x000fc800078e0204 */
[----:B------:R-:W-:-:S05]  /*0b80*/  IMAD.WIDE R4, R4, R5, c[0x0][0x160] ;  /* 0x0000580004047625 */ /* 0x000fca00078e0205 */
[----:B------:R0:W5:Y:S02]  /*0b90*/  LDG.E.CONSTANT R14, [R4.64] ;  /* 0x00000004040e7981 */ /* 0x000164000c1e9900 */
.L_x_7:
[----:B------:R-:W-:Y:S05]  /*0ba0*/  BSYNC B0 ;  /* 0x0000000000007941 */ /* 0x000fea0003800000 */
.L_x_6:
[----:B------:R-:W-:Y:S01]  /*0bb0*/  LEA.HI.SX32 R15, R10, R15, 0x1d ;  /* 0x0000000f0a0f7211 */ /* 0x000fe200078feaff */
[----:B-----5:R1:W-:Y:S01]  /*0bc0*/  STS [R17.X4+0xa80], R14 ;  /* 0x000a800e11007388 */ /* 0x0203e20000004800 */
[----:B------:R-:W-:Y:S01]  /*0bd0*/  IMAD R3, R11, -0x5a, R3 ;  /* 0xffffffa60b037824 */ /* 0x000fe200078e0203 */
[----:B------:R-:W-:Y:S01]  /*0be0*/  BSSY B0, `(.L_x_8) ;  /* 0x0000021000007945 */ /* 0x000fe20003800000 */
[----:B------:R-:W-:Y:S01]  /*0bf0*/  IADD3 R2, R6, R15, RZ ;  /* 0x0000000f06027210 */ /* 0x000fe20007ffe0ff */
[----:B------:R-:W-:-:S03]  /*0c00*/  HFMA2.MMA R10, -RZ, RZ, 0, 0 ;  /* 0x00000000ff0a7435 */ /* 0x000fc600000001ff */
[----:B------:R-:W-:Y:S01]  /*0c10*/  ISETP.GT.U32.AND P0, PT, R2, 0x37, PT ;  /* 0x000000370200780c */ /* 0x000fe20003f04070 */
[----:B------:R-:W-:-:S04]  /*0c20*/  IMAD.MOV.U32 R2, RZ, RZ, RZ ;  /* 0x000000ffff027224 */ /* 0x000fc800078e00ff */
[----:B------:R-:W-:-:S05]  /*0c30*/  IMAD.HI R2, R3, -0x77777777, R2 ;  /* 0x8888888903027827 */ /* 0x000fca00078e0202 */
[----:B------:R-:W-:-:S03]  /*0c40*/  SHF.R.U32.HI R3, RZ, 0x1f, R2 ;  /* 0x0000001fff037819 */ /* 0x000fc60000011602 */
[----:B------:R-:W-:Y:S05]  /*0c50*/  @P0 BRA `(.L_x_9) ;  /* 0x0000019000000947 */ /* 0x000fea0003800000 */
[----:B01----:R-:W-:Y:S02]  /*0c60*/  IADD3 R5, R17, 0x1a, RZ ;  /* 0x0000001a11057810 */ /* 0x003fe40007ffe0ff */
        /* <DEDUP_REMOVED lines=24> */
.L_x_9:
[----:B-1----:R-:W-:Y:S05]  /*0df0*/  BSYNC B0 ;  /* 0x0000000000007941 */ /* 0x002fea0003800000 */
.L_x_8:
[----:B------:R-:W-:Y:S01]  /*0e00*/  LEA.HI.SX32 R3, R2, R3, 0x1d ;  /* 0x0000000302037211 */ /* 0x000fe200078feaff */
[----:B-----5:R1:W-:Y:S01]  /*0e10*/  STS [R17.X4+0xe00], R10 ;  /* 0x000e000a11007388 */ /* 0x0203e20000004800 */
[----:B------:R-:W-:Y:S01]  /*0e20*/  BSSY B0, `(.L_x_10) ;  /* 0x000001e000007945 */ /* 0x000fe20003800000 */
[----:B------:R-:W-:Y:S01]  /*0e30*/  IMAD.MOV.U32 R2, RZ, RZ, RZ ;  /* 0x000000ffff027224 */ /* 0x000fe200078e00ff */
[----:B------:R-:W-:-:S04]  /*0e40*/  IADD3 R6, R6, R3, RZ ;  /* 0x0000000306067210 */ /* 0x000fc80007ffe0ff */
[----:B------:R-:W-:-:S13]  /*0e50*/  ISETP.GT.U32.AND P0, PT, R6, 0x37, PT ;  /* 0x000000370600780c */ /* 0x000fda0003f04070 */
[----:B------:R-:W-:Y:S05]  /*0e60*/  @P0 BRA `(.L_x_11) ;  /* 0x0000019000000947 */ /* 0x000fea0003800000 */
[----:B01----:R-:W-:Y:S01]  /*0e70*/  HFMA2.MMA R4, -RZ, RZ, 0, 0 ;  /* 0x00000000ff047435 */ /* 0x003fe200000001ff */
        /* <DEDUP_REMOVED lines=22> */
[----:B------:R-:W-:-:S06]  /*0fe0*/  IMAD.WIDE R2, R2, R5, c[0x0][0x160] ;  /* 0x0000580002027625 */ /* 0x000fcc00078e0205 */
[----:B------:R0:W5:Y:S02]  /*0ff0*/  LDG.E.CONSTANT R2, [R2.64] ;  /* 0x0000000402027981 */ /* 0x000164000c1e9900 */
.L_x_11:
[----:B-1----:R-:W-:Y:S05]  /*1000*/  BSYNC B0 ;  /* 0x0000000000007941 */ /* 0x002fea0003800000 */
.L_x_10:
[----:B-----5:R1:W-:Y:S01]  /*1010*/  STS [R17.X4+0x1180], R2 ;  /* 0x0011800211007388 */ /* 0x0203e20000004800 */
[----:B------:R-:W-:Y:S01]  /*1020*/  ISETP.GT.AND P0, PT, R17, 0x5f, PT ;  /* 0x0000005f1100780c */ /* 0x000fe20003f04270 */
[----:B------:R-:W-:Y:S01]  /*1030*/  BSSY B0, `(.L_x_12) ;  /* 0x000002b000007945 */ /* 0x000fe20003800000 */
[----:B0-----:R-:W-:-:S11]  /*1040*/  MOV R4, RZ ;  /* 0x000000ff00047202 */ /* 0x001fd60000000f00 */
[----:B------:R-:W-:Y:S05]  /*1050*/  @P0 BRA `(.L_x_13) ;  /* 0x0000028000000947 */ /* 0x000fea0003800000 */
[----:B-1----:R-:W-:Y:S01]  /*1060*/  HFMA2.MMA R2, -RZ, RZ, 0, 0 ;  /* 0x00000000ff027435 */ /* 0x002fe200000001ff */
[----:B------:R-:W-:Y:S01]  /*1070*/  IADD3 R3, R0, 0x2a, RZ ;  /* 0x0000002a00037810 */ /* 0x000fe20007ffe0ff */
[----:B------:R-:W-:Y:S08]  /*1080*/  BSSY B1, `(.L_x_14) ;  /* 0x0000024000017945 */ /* 0x000ff00003800000 */
[----:B------:R-:W-:-:S05]  /*1090*/  IMAD.HI R0, R3, -0x49f49f49, R2 ;  /* 0xb60b60b703007827 */ /* 0x000fca00078e0202 */
[----:B------:R-:W-:-:S04]  /*10a0*/  SHF.R.U32.HI R5, RZ, 0x1f, R0 ;  /* 0x0000001fff057819 */ /* 0x000fc80000011600 */
[----:B------:R-:W-:-:S05]  /*10b0*/  LEA.HI.SX32 R5, R0, R5, 0x1a ;  /* 0x0000000500057211 */ /* 0x000fca00078fd2ff */
[----:B------:R-:W-:-:S04]  /*10c0*/  IMAD R3, R5, -0x5a, R3 ;  /* 0xffffffa605037824 */ /* 0x000fc800078e0203 */
[----:B------:R-:W-:-:S05]  /*10d0*/  IMAD.HI R2, R3, -0x77777777, R2 ;  /* 0x8888888903027827 */ /* 0x000fca00078e0202 */
[----:B------:R-:W-:-:S04]  /*10e0*/  SHF.R.U32.HI R3, RZ, 0x1f, R2 ;  /* 0x0000001fff037819 */ /* 0x000fc80000011602 */
[----:B------:R-:W-:-:S05]  /*10f0*/  LEA.HI.SX32 R5, R2, R3, 0x1d ;  /* 0x0000000302057211 */ /* 0x000fca00078feaff */
[----:B------:R-:W-:-:S05]  /*1100*/  IMAD R0, R12, 0x4, R5 ;  /* 0x000000040c007824 */ /* 0x000fca00078e0205 */
[----:B------:R-:W-:-:S13]  /*1110*/  ISETP.GT.AND P0, PT, R0, 0x38, PT ;  /* 0x000000380000780c */ /* 0x000fda0003f04270 */
[----:B------:R-:W-:Y:S05]  /*1120*/  @P0 BRA `(.L_x_15) ;  /* 0x0000019000000947 */ /* 0x000fea0003800000 */
[----:B------:R-:W-:Y:S02]  /*1130*/  IADD3 R3, R17, 0x18, RZ ;  /* 0x0000001811037810 */ /* 0x000fe40007ffe0ff */
[----:B------:R-:W-:-:S05]  /*1140*/  MOV R2, RZ ;  /* 0x000000ff00027202 */ /* 0x000fca0000000f00 */
[----:B------:R-:W-:Y:S01]  /*1150*/  IMAD.HI R0, R3, -0x77777777, R2 ;  /* 0x8888888903007827 */ /* 0x000fe200078e0202 */
[----:B------:R-:W-:-:S04]  /*1160*/  LOP3.LUT R2, R9, 0x1, RZ, 0xc0, !PT ;  /* 0x0000000109027812 */ /* 0x000fc800078ec0ff */
[----:B------:R-:W-:-:S04]  /*1170*/  SHF.R.U32.HI R7, RZ, 0x1f, R0 ;  /* 0x0000001fff077819 */ /* 0x000fc80000011600 */
[----:B------:R-:W-:-:S05]  /*1180*/  LEA.HI.SX32 R7, R0, R7, 0x1c ;  /* 0x0000000700077211 */ /* 0x000fca00078fe2ff */
[----:B------:R-:W-:-:S04]  /*1190*/  IMAD R7, R7, -0x1e, R3 ;  /* 0xffffffe207077824 */ /* 0x000fc800078e0203 */
[----:B------:R-:W-:-:S05]  /*11a0*/  IMAD R0, R2, 0x1c, R7 ;  /* 0x0000001c02007824 */ /* 0x000fca00078e0207 */
[----:B------:R-:W-:-:S04]  /*11b0*/  IADD3 R0, R0, -0x1, RZ ;  /* 0xffffffff00007810 */ /* 0x000fc80007ffe0ff */
[----:B------:R-:W-:-:S13]  /*11c0*/  ISETP.GT.U32.AND P0, PT, R0, 0x37, PT ;  /* 0x000000370000780c */ /* 0x000fda0003f04070 */
[----:B------:R-:W-:Y:S05]  /*11d0*/  @P0 BRA `(.L_x_15) ;  /* 0x000000e000000947 */ /* 0x000fea0003800000 */
[----:B------:R-:W-:Y:S01]  /*11e0*/  IMAD R0, R13, 0x380, R2 ;  /* 0x000003800d007824 */ /* 0x000fe200078e0202 */
[----:B------:R-:W-:Y:S02]  /*11f0*/  IADD3 R3, R17, 0x540, RZ ;  /* 0x0000054011037810 */ /* 0x000fe40007ffe0ff */
[----:B------:R-:W-:Y:S01]  /*1200*/  MOV R2, RZ ;  /* 0x000000ff00027202 */ /* 0x000fe20000000f00 */
[----:B------:R-:W-:-:S04]  /*1210*/  IMAD R0, R0, 0x1c, RZ ;  /* 0x0000001c00007824 */ /* 0x000fc800078e02ff */
[----:B------:R-:W-:Y:S01]  /*1220*/  IMAD.HI R2, R3, -0x49f49f49, R2 ;  /* 0xb60b60b703027827 */ /* 0x000fe200078e0202 */
[----:B------:R-:W-:-:S04]  /*1230*/  IADD3 R0, R0, -0x39, R7 ;  /* 0xffffffc700007810 */ /* 0x000fc80007ffe007 */
        /* <DEDUP_REMOVED lines=8> */
.L_x_15:
[----:B------:R-:W-:Y:S05]  /*12c0*/  BSYNC B1 ;  /* 0x0000000000017941 */ /* 0x000fea0003800000 */
.L_x_14:
[----:B-----5:R1:W-:Y:S02]  /*12d0*/  STS [R17.X4+0x1500], R4 ;  /* 0x0015000411007388 */ /* 0x0203e40000004800 */
.L_x_13:
[----:B-1----:R-:W-:Y:S05]  /*12e0*/  BSYNC B0 ;  /* 0x0000000000007941 */ /* 0x002fea0003800000 */
.L_x_12:
[----:B------:R-:W-:Y:S01]  /*12f0*/  ISETP.GT.AND P0, PT, R17, 0x47, PT ;  /* 0x000000471100780c */ /* 0x000fe20003f04270 */
[----:B------:R-:W-:-:S12]  /*1300*/  HFMA2.MMA R0, -RZ, RZ, 0, 2.384185791015625e-07 ;  /* 0x00000004ff007435 */ /* 0x000fd800000001ff */
[----:B0-----:R-:W-:-:S04]  /*1310*/  @!P0 IMAD R3, R13, 0x48, R17 ;  /* 0x000000480d038824 */ /* 0x001fc800078e0211 */
[----:B------:R-:W-:-:S05]  /*1320*/  @!P0 IMAD.WIDE R2, R3, R0, c[0x0][0x168] ;  /* 0x00005a0003028625 */ /* 0x000fca00078e0200 */
[----:B------:R0:W2:Y:S01]  /*1330*/  @!P0 LDG.E.CONSTANT R20, [R2.64] ;  /* 0x0000000402148981 */ /* 0x0000a2000c1e9900 */
[----:B------:R-:W-:Y:S02]  /*1340*/  MOV R16, RZ ;  /* 0x000000ff00107202 */ /* 0x000fe40000000f00 */
[----:B------:R-:W-:-:S03]  /*1350*/  LOP3.LUT R9, R9, 0x1, RZ, 0xc0, !PT ;  /* 0x0000000109097812 */ /* 0x000fc600078ec0ff */
[----:B------:R-:W-:-:S05]  /*1360*/  IMAD.HI R4, R17, -0x6db6db6d, R16 ;  /* 0x9249249311047827 */ /* 0x000fca00078e0210 */
[----:B------:R-:W-:-:S04]  /*1370*/  SHF.R.U32.HI R5, RZ, 0x1f, R4 ;  /* 0x0000001fff057819 */ /* 0x000fc80000011604 */
[CC--:B------:R-:W-:Y:S02]  /*1380*/  LEA.HI.SX32 R8, R4.reuse, R5.reuse, 0x1c ;  /* 0x0000000504087211 */ /* 0x0c0fe400078fe2ff */
[----:B------:R-:W-:-:S03]  /*1390*/  LEA.HI.SX32 R4, R4, R5, 0x1d ;  /* 0x0000000504047211 */ /* 0x000fc600078feaff */
[--C-:B------:R-:W-:Y:S02]  /*13a0*/  IMAD R5, R8, -0x1c, R17.reuse ;  /* 0xffffffe408057824 */ /* 0x100fe400078e0211 */
[----:B------:R-:W-:Y:S02]  /*13b0*/  IMAD R6, R4, -0xe, R17 ;  /* 0xfffffff204067824 */ /* 0x000fe400078e0211 */
[----:B------:R-:W-:Y:S02]  /*13c0*/  IMAD.MOV.U32 R4, RZ, RZ, RZ ;  /* 0x000000ffff047224 */ /* 0x000fe400078e00ff */
[----:B------:R-:W-:Y:S01]  /*13d0*/  IMAD R18, R8, 0x24, RZ ;  /* 0x0000002408127824 */ /* 0x000fe200078e02ff */
[----:B------:R-:W-:Y:S01]  /*13e0*/  SHF.L.U32 R19, R6, 0x1, RZ ;  /* 0x0000000106137819 */ /* 0x000fe200000006ff */
[----:B------:R-:W-:-:S04]  /*13f0*/  IMAD.HI R4, R5, -0x6db6db6d, R4 ;  /* 0x9249249305047827 */ /* 0x000fc800078e0204 */
[----:B0-----:R-:W-:Y:S01]  /*1400*/  IMAD R2, R8, 0xb4, R19 ;  /* 0x000000b408027824 */ /* 0x001fe200078e0213 */
[----:B------:R-:W-:Y:S02]  /*1410*/  SHF.R.U32.HI R21, RZ, 0x1f, R4 ;  /* 0x0000001fff157819 */ /* 0x000fe40000011604 */
[----:B------:R-:W-:Y:S02]  /*1420*/  LEA R8, R13, R8, 0x3 ;  /* 0x000000080d087211 */ /* 0x000fe400078e18ff */
[----:B------:R-:W-:-:S03]  /*1430*/  LEA.HI.SX32 R21, R4, R21, 0x1d ;  /* 0x0000001504157211 */ /* 0x000fc600078feaff */
[----:B------:R-:W-:Y:S02]  /*1440*/  IMAD R8, R8, 0x70, R9 ;  /* 0x0000007008087824 */ /* 0x000fe400078e0209 */
[----:B------:R-:W-:Y:S02]  /*1450*/  IMAD R15, R21, 0x3c, R2 ;  /* 0x0000003c150f7824 */ /* 0x000fe400078e0202 */
[----:B------:R-:W-:-:S04]  /*1460*/  IMAD R19, R8, 0x1c, R19 ;  /* 0x0000001c08137824 */ /* 0x000fc800078e0213 */
[----:B------:R-:W-:-:S04]  /*1470*/  IMAD R12, R12, 0xe0, R19 ;  /* 0x000000e00c0c7824 */ /* 0x000fc800078e0213 */
[----:B------:R-:W-:Y:S01]  /*1480*/  IMAD R21, R21, 0x70, R12 ;  /* 0x0000007015157824 */ /* 0x000fe200078e020c */
[----:B--2---:R-:W-:Y:S04]  /*1490*/  @!P0 STS [R17.X4+0x1680], R20 ;  /* 0x0016801411008388 */ /* 0x004fe80000004800 */
[----:B------:R-:W-:Y:S06]  /*14a0*/  BAR.SYNC 0x0 ;  /* 0x0000000000007b1d */ /* 0x000fec0000000000 */
[----:B------:R-:W-:Y:S04]  /*14b0*/  LDS R24, [R18+0x1680] ;  /* 0x0016800012187984 */ /* 0x000fe80000000800 */
[----:B------:R-:W0:Y:S04]  /*14c0*/  LDS.64 R10, [R15.X4] ;  /* 0x000000000f0a7984 */ /* 0x000e280000004a00 */
[----:B------:R-:W1:Y:S04]  /*14d0*/  LDS R16, [R18+0x1684] ;  /* 0x0016840012107984 */ /* 0x000e680000000800 */
[----:B------:R-:W2:Y:S04]  /*14e0*/  LDS.64 R4, [R15.X4+0x8] ;  /* 0x000008000f047984 */ /* 0x000ea80000004a00 */
[----:B------:R-:W3:Y:S04]  /*14f0*/  LDS R14, [R18+0x1688] ;  /* 0x00168800120e7984 */ /* 0x000ee80000000800 */
[----:B------:R-:W4:Y:S04]  /*1500*/  LDS.64 R2, [R15.X4+0x78] ;  /* 0x000078000f027984 */ /* 0x000f280000004a00 */
[----:B------:R-:W5:Y:S04]  /*1510*/  LDS.64 R6, [R15.X4+0x80] ;  /* 0x000080000f067984 */ /* 0x000f680000004a00 */
[----:B------:R-:W5:Y:S04]  /*1520*/  LDS R19, [R18+0x168c] ;  /* 0x00168c0012137984 */ /* 0x000f680000000800 */
[----:B------:R-:W5:Y:S04]  /*1530*/  LDS.64 R8, [R15.X4+0xf0] ;  /* 0x0000f0000f087984 */ /* 0x000f680000004a00 */
[----:B------:R-:W5:Y:S04]  /*1540*/  LDS R20, [R18+0x1690] ;  /* 0x0016900012147984 */ /* 0x000f680000000800 */
[----:B------:R-:W5:Y:S01]  /*1550*/  LDS R23, [R18+0x1694] ;  /* 0x0016940012177984 */ /* 0x000f620000000800 */
[----:B0-----:R-:W-:-:S03]  /*1560*/  FFMA R10, R24, R10, RZ ;  /* 0x0000000a180a7223 */ /* 0x001fc600000000ff */
[----:B------:R-:W-:Y:S01]  /*1570*/  LDS R27, [R18+0x169c] ;  /* 0x00169c00121b7984 */ /* 0x000fe20000000800 */
[-C--:B------:R-:W-:Y:S02]  /*1580*/  FFMA R13, R24, R11.reuse, RZ ;  /* 0x0000000b180d7223 */ /* 0x080fe400000000ff */
[C---:B-1----:R-:W-:Y:S01]  /*1590*/  FFMA R17, R16.reuse, R11, R10 ;  /* 0x0000000b10117223 */ /* 0x042fe2000000000a */
[----:B------:R-:W-:Y:S01]  /*15a0*/  LDS R28, [R18+0x16a0] ;  /* 0x0016a000121c7984 */ /* 0x000fe20000000800 */
[----:B--2---:R-:W-:-:S03]  /*15b0*/  FFMA R22, R16, R4, R13 ;  /* 0x0000000410167223 */ /* 0x004fc6000000000d */
[----:B------:R-:W0:Y:S01]  /*15c0*/  LDS.64 R10, [R15.X4+0xf8] ;  /* 0x0000f8000f0a7984 */ /* 0x000e220000004a00 */
[----:B---3--:R-:W-:-:S03]  /*15d0*/  FFMA R4, R4, R14, R17 ;  /* 0x0000000e04047223 */ /* 0x008fc60000000011 */
[----:B------:R-:W-:Y:S01]  /*15e0*/  LDS.64 R12, [R15.X4+0x168] ;  /* 0x000168000f0c7984 */ /* 0x000fe20000004a00 */
[----:B------:R-:W-:Y:S02]  /*15f0*/  FFMA R22, R14, R5, R22 ;  /* 0x000000050e167223 */ /* 0x000fe40000000016 */
[CC--:B----4-:R-:W-:Y:S02]  /*1600*/  FFMA R17, R24.reuse, R3.reuse, RZ ;  /* 0x0000000318117223 */ /* 0x0d0fe400000000ff */
[----:B------:R-:W-:Y:S02]  /*1610*/  FFMA R25, R24, R2, RZ ;  /* 0x0000000218197223 */ /* 0x000fe400000000ff */
[----:B------:R-:W1:Y:S01]  /*1620*/  LDS R24, [R18+0x1698] ;  /* 0x0016980012187984 */ /* 0x000e620000000800 */
[C---:B-----5:R-:W-:Y:S02]  /*1630*/  FFMA R26, R16.reuse, R6, R17 ;  /* 0x00000006101a7223 */ /* 0x060fe40000000011 */
[----:B------:R-:W-:-:S02]  /*1640*/  FFMA R25, R16, R3, R25 ;  /* 0x0000000310197223 */ /* 0x000fc40000000019 */
[----:B------:R-:W2:Y:S01]  /*1650*/  LDS.64 R16, [R15.X4+0x170] ;  /* 0x000170000f107984 */ /* 0x000ea20000004a00 */
[----:B------:R-:W-:Y:S02]  /*1660*/  FFMA R26, R14, R7, R26 ;  /* 0x000000070e1a7223 */ /* 0x000fe4000000001a */
[----:B------:R-:W-:Y:S02]  /*1670*/  FFMA R25, R6, R14, R25 ;  /* 0x0000000e06197223 */ /* 0x000fe40000000019 */
[----:B------:R-:W-:Y:S02]  /*1680*/  FFMA R4, R2, R19, R4 ;  /* 0x0000001302047223 */ /* 0x000fe40000000004 */
[C---:B------:R-:W-:Y:S02]  /*1690*/  FFMA R5, R19.reuse, R3, R22 ;  /* 0x0000000313057223 */ /* 0x040fe40000000016 */
[C---:B------:R-:W-:Y:S02]  /*16a0*/  FFMA R25, R19.reuse, R8, R25 ;  /* 0x0000000813197223 */ /* 0x040fe40000000019 */
[----:B------:R-:W-:-:S02]  /*16b0*/  FFMA R19, R19, R9, R26 ;  /* 0x0000000913137223 */ /* 0x000fc4000000001a */
[----:B------:R-:W-:Y:S02]  /*16c0*/  FFMA R4, R20, R3, R4 ;  /* 0x0000000314047223 */ /* 0x000fe40000000004 */
[----:B------:R-:W-:Y:S02]  /*16d0*/  FFMA R2, R6, R20, R5 ;  /* 0x0000001406027223 */ /* 0x000fe40000000005 */
[----:B------:R-:W-:Y:S02]  /*16e0*/  FFMA R25, R20, R9, R25 ;  /* 0x0000000914197223 */ /* 0x000fe40000000019 */
[----:B------:R-:W-:Y:S02]  /*16f0*/  FFMA R3, R6, R23, R4 ;  /* 0x0000001706037223 */ /* 0x000fe40000000004 */
[----:B------:R-:W-:Y:S02]  /*1700*/  FFMA R2, R23, R7, R2 ;  /* 0x0000000717027223 */ /* 0x000fe40000000002 */
[----:B0-----:R-:W-:-:S02]  /*1710*/  FFMA R20, R20, R10, R19 ;  /* 0x0000000a14147223 */ /* 0x001fc40000000013 */
[----:B------:R-:W-:Y:S02]  /*1720*/  FFMA R25, R10, R23, R25 ;  /* 0x000000170a197223 */ /* 0x000fe40000000019 */
[----:B------:R-:W-:Y:S02]  /*1730*/  FFMA R20, R23, R11, R20 ;  /* 0x0000000b17147223 */ /* 0x000fe40000000014 */
[----:B-1----:R-:W-:Y:S02]  /*1740*/  FFMA R8, R8, R24, R3 ;  /* 0x0000001808087223 */ /* 0x002fe40000000003 */
[C---:B------:R-:W-:Y:S02]  /*1750*/  FFMA R2, R24.reuse, R9, R2 ;  /* 0x0000000918027223 */ /* 0x040fe40000000002 */
[C---:B------:R-:W-:Y:S02]  /*1760*/  FFMA R12, R24.reuse, R12, R25 ;  /* 0x0000000c180c7223 */ /* 0x040fe40000000019 */
[----:B------:R-:W-:-:S02]  /*1770*/  FFMA R20, R24, R13, R20 ;  /* 0x0000000d18147223 */ /* 0x000fc40000000014 */
[C---:B------:R-:W-:Y:S02]  /*1780*/  FFMA R9, R27.reuse, R9, R8 ;  /* 0x000000091b097223 */ /* 0x040fe40000000008 */
[C---:B------:R-:W-:Y:S02]  /*1790*/  FFMA R2, R10.reuse, R27, R2 ;  /* 0x0000001b0a027223 */ /* 0x040fe40000000002 */
[C---:B------:R-:W-:Y:S02]  /*17a0*/  FFMA R13, R27.reuse, R13, R12 ;  /* 0x0000000d1b0d7223 */ /* 0x040fe4000000000c */
[----:B--2---:R-:W-:Y:S02]  /*17b0*/  FFMA R20, R27, R16, R20 ;  /* 0x000000101b147223 */ /* 0x004fe40000000014 */
[----:B------:R-:W-:Y:S02]  /*17c0*/  FFMA R9, R10, R28, R9 ;  /* 0x0000001c0a097223 */ /* 0x000fe40000000009 */
[----:B------:R-:W-:-:S02]  /*17d0*/  FFMA R11, R28, R11, R2 ;  /* 0x0000000b1c0b7223 */ /* 0x000fc40000000002 */
[----:B------:R-:W-:Y:S01]  /*17e0*/  FFMA R13, R16, R28, R13 ;  /* 0x0000001c100d7223 */ /* 0x000fe2000000000d */
[----:B------:R-:W-:Y:S01]  /*17f0*/  FMNMX R9, RZ, R9, !PT ;  /* 0x00000009ff097209 */ /* 0x000fe20007800000 */
[----:B------:R-:W-:Y:S01]  /*1800*/  FFMA R17, R28, R17, R20 ;  /* 0x000000111c117223 */ /* 0x000fe20000000014 */
[----:B------:R-:W-:Y:S01]  /*1810*/  FMNMX R11, RZ, R11, !PT ;  /* 0x0000000bff0b7209 */ /* 0x000fe20007800000 */
[----:B------:R-:W-:Y:S01]  /*1820*/  IMAD.WIDE R2, R21, R0, c[0x0][0x170] ;  /* 0x00005c0015027625 */ /* 0x000fe200078e0200 */
[----:B------:R-:W-:Y:S02]  /*1830*/  FMNMX R13, RZ, R13, !PT ;  /* 0x0000000dff0d7209 */ /* 0x000fe40007800000 */
[----:B------:R-:W-:Y:S02]  /*1840*/  FMNMX R17, RZ, R17, !PT ;  /* 0x00000011ff117209 */ /* 0x000fe40007800000 */
[----:B------:R-:W-:Y:S04]  /*1850*/  STG.E [R2.64], R9 ;  /* 0x0000000902007986 */ /* 0x000fe8000c101904 */
[----:B------:R-:W-:Y:S04]  /*1860*/  STG.E [R2.64+0x4], R11 ;  /* 0x0000040b02007986 */ /* 0x000fe8000c101904 */
[----:B------:R-:W-:Y:S04]  /*1870*/  STG.E [R2.64+0xe0], R13 ;  /* 0x0000e00d02007986 */ /* 0x000fe8000c101904 */
[----:B------:R-:W-:Y:S01]  /*1880*/  STG.E [R2.64+0xe4], R17 ;  /* 0x0000e41102007986 */ /* 0x000fe2000c101904 */
[----:B------:R-:W-:Y:S05]  /*1890*/  EXIT ;  /* 0x000000000000794d */ /* 0x000fea0003800000 */
.L_x_16:
[----:B------:R-:W-:-:S00]  /*18a0*/  BRA `(.L_x_16) ;  /* 0xfffffff000007947 */ /* 0x000fc0000383ffff */
[----:B------:R-:W-:-:S00]  /*18b0*/  NOP ;  /* 0x0000000000007918 */ /* 0x000fc00000000000 */
        /* <DEDUP_REMOVED lines=12> */
.L_x_17:


//--------------------- .nv.shared.candidate0     --------------------------
	.section	.nv.shared.candidate0,"aw",@nobits
	.align	4
.nv.shared.candidate0:
	.zero		6048
